	.headerflags	@"EF_CUDA_TEXMODE_UNIFIED EF_CUDA_64BIT_ADDRESS EF_CUDA_SM89 EF_CUDA_VIRTUAL_SM(EF_CUDA_SM89)"
	.elftype	@"ET_EXEC"


//--------------------- .nv.info                  --------------------------
	.section	.nv.info,"",@"SHT_CUDA_INFO"
	.align	4


	//----- nvinfo : EIATTR_REGCOUNT
	.align		4
        /*0000*/ 	.byte	0x04, 0x2f
        /*0002*/ 	.short	(.L_1 - .L_0)
	.align		4
.L_0:
        /*0004*/ 	.word	index@(triton__0d1d2de)
        /*0008*/ 	.word	0x0000000b


	//----- nvinfo : EIATTR_MAX_STACK_SIZE
	.align		4
.L_1:
        /*000c*/ 	.byte	0x04, 0x23
        /*000e*/ 	.short	(.L_3 - .L_2)
	.align		4
.L_2:
        /*0010*/ 	.word	index@(triton__0d1d2de)
        /*0014*/ 	.word	0x00000000


	//----- nvinfo : EIATTR_MIN_STACK_SIZE
	.align		4
.L_3:
        /*0018*/ 	.byte	0x04, 0x12
        /*001a*/ 	.short	(.L_5 - .L_4)
	.align		4
.L_4:
        /*001c*/ 	.word	index@(triton__0d1d2de)
        /*0020*/ 	.word	0x00000000


	//----- nvinfo : EIATTR_FRAME_SIZE
	.align		4
.L_5:
        /*0024*/ 	.byte	0x04, 0x11
        /*0026*/ 	.short	(.L_7 - .L_6)
	.align		4
.L_6:
        /*0028*/ 	.word	index@(triton__0d1d2de)
        /*002c*/ 	.word	0x00000000
.L_7:


//--------------------- .nv.info.triton__0d1d2de  --------------------------
	.section	.nv.info.triton__0d1d2de,"",@"SHT_CUDA_INFO"
	.align	4


	//----- nvinfo : EIATTR_CUDA_API_VERSION
	.align		4
        /*0000*/ 	.byte	0x04, 0x37
        /*0002*/ 	.short	(.L_9 - .L_8)
.L_8:
        /*0004*/ 	.word	0x0000007b


	//----- nvinfo : EIATTR_PARAM_CBANK
	.align		4
.L_9:
        /*0008*/ 	.byte	0x04, 0x0a
        /*000a*/ 	.short	(.L_11 - .L_10)
	.align		4
.L_10:
        /*000c*/ 	.word	index@(.nv.constant0.triton__0d1d2de)
        /*0010*/ 	.short	0x0160
        /*0012*/ 	.short	0x0014


	//----- nvinfo : EIATTR_CBANK_PARAM_SIZE
	.align		4
.L_11:
        /*0014*/ 	.byte	0x03, 0x19
        /*0016*/ 	.short	0x0014


	//----- nvinfo : EIATTR_KPARAM_INFO
	.align		4
        /*0018*/ 	.byte	0x04, 0x17
        /*001a*/ 	.short	(.L_13 - .L_12)
.L_12:
        /*001c*/ 	.word	0x00000000
        /*0020*/ 	.short	0x0002
        /*0022*/ 	.short	0x0010
        /*0024*/ 	.byte	0x00, 0xf0, 0x11, 0x00


	//----- nvinfo : EIATTR_KPARAM_INFO
	.align		4
.L_13:
        /*0028*/ 	.byte	0x04, 0x17
        /*002a*/ 	.short	(.L_15 - .L_14)
.L_14:
        /*002c*/ 	.word	0x00000000
        /*0030*/ 	.short	0x0001
        /*0032*/ 	.short	0x0008
        /*0034*/ 	.byte	0x00, 0xf0, 0x21, 0x00


	//----- nvinfo : EIATTR_KPARAM_INFO
	.align		4
.L_15:
        /*0038*/ 	.byte	0x04, 0x17
        /*003a*/ 	.short	(.L_17 - .L_16)
.L_16:
        /*003c*/ 	.word	0x00000000
        /*0040*/ 	.short	0x0000
        /*0042*/ 	.short	0x0000
        /*0044*/ 	.byte	0x00, 0xf0, 0x21, 0x00


	//----- nvinfo : EIATTR_MAXREG_COUNT
	.align		4
.L_17:
        /*0048*/ 	.byte	0x03, 0x1b
        /*004a*/ 	.short	0x00ff


	//----- nvinfo : EIATTR_EXIT_INSTR_OFFSETS
	.align		4
        /*004c*/ 	.byte	0x04, 0x1c
        /*004e*/ 	.short	(.L_19 - .L_18)


	//   ....[0]....
.L_18:
        /*0050*/ 	.word	0x00000240


	//----- nvinfo : EIATTR_MAX_THREADS
	.align		4
.L_19:
        /*0054*/ 	.byte	0x04, 0x05
        /*0056*/ 	.short	(.L_21 - .L_20)
.L_20:
        /*0058*/ 	.word	0x00000100
        /*005c*/ 	.word	0x00000001
        /*0060*/ 	.word	0x00000001
.L_21:


//--------------------- .nv.rel.action            --------------------------
	.section	.nv.rel.action,"",@"SHT_CUDA_RELOCINFO"
	.align	8
	.sectionentsize	8
        /*0000*/ 	.byte	0x73, 0x00, 0x00, 0x00, 0x00, 0x00, 0x00, 0x00, 0x00, 0x00, 0x00, 0x11, 0x25, 0x00, 0x05, 0x36


//--------------------- .nv.constant0.triton__0d1d2de --------------------------
	.section	.nv.constant0.triton__0d1d2de,"a",@progbits
	.align	4
.nv.constant0.triton__0d1d2de:
	.zero		372


//--------------------- .text.triton__0d1d2de     --------------------------
	.section	.text.triton__0d1d2de,"ax",@progbits
	.sectioninfo	@"SHI_REGISTERS=11"
	.align	128
        .global         triton__0d1d2de
        .type           triton__0d1d2de,@function
        .size           triton__0d1d2de,(.L_x_1 - triton__0d1d2de)
        .other          triton__0d1d2de,@"STO_CUDA_ENTRY STV_DEFAULT"
triton__0d1d2de:
.text.triton__0d1d2de:
[----:B------:R-:W-:-:S02]  /*0000*/  IMAD.MOV.U32 R1, RZ, RZ, c[0x0][0x28] ;  /* 0x00000a00ff017624 */ /* 0x000fc400078e00ff */
[----:B------:R-:W0:Y:S01]  /*0010*/  S2R R0, SR_TID.X ;  /* 0x0000000000007919 */ /* 0x000e220000002100 */
[----:B------:R-:W-:-:S03]  /*0020*/  ULDC.64 UR4, c[0x0][0x118] ;  /* 0x0000460000047ab9 */ /* 0x000fc60000000a00 */
[----:B------:R-:W1:Y:S01]  /*0030*/  S2R R5, SR_CTAID.X ;  /* 0x0000000000057919 */ /* 0x000e620000002500 */
[----:B0-----:R-:W-:Y:S01]  /*0040*/  IMAD.SHL.U32 R0, R0, 0x2, RZ ;  /* 0x0000000200007824 */ /* 0x001fe200078e00ff */
[----:B-1----:R-:W-:-:S04]  /*0050*/  SHF.R.S32.HI R3, RZ, 0x16, R5 ;  /* 0x00000016ff037819 */ /* 0x002fc80000011405 */
[----:B------:R-:W-:Y:S02]  /*0060*/  LOP3.LUT R0, R0, 0x1fe, RZ, 0xc0, !PT ;  /* 0x000001fe00007812 */ /* 0x000fe400078ec0ff */
[----:B------:R-:W-:-:S03]  /*0070*/  SGXT R3, R3, 0x1 ;  /* 0x000000010303781a */ /* 0x000fc60000000200 */
[----:B------:R-:W-:-:S05]  /*0080*/  IMAD R0, R5, 0x200, R0 ;  /* 0x0000020005007824 */ /* 0x000fca00078e0200 */
[CC--:B------:R-:W-:Y:S02]  /*0090*/  LEA.HI R4, R3.reuse, R0.reuse, RZ, 0xb ;  /* 0x0000000003047211 */ /* 0x0c0fe400078f58ff */
[CC--:B------:R-:W-:Y:S02]  /*00a0*/  LEA.HI R2, R3.reuse, R0.reuse, RZ, 0x8 ;  /* 0x0000000003027211 */ /* 0x0c0fe400078f40ff */
[--C-:B------:R-:W-:Y:S02]  /*00b0*/  SHF.R.S32.HI R5, RZ, 0xb, R4.reuse ;  /* 0x0000000bff057819 */ /* 0x100fe40000011404 */
[----:B------:R-:W-:Y:S02]  /*00c0*/  SHF.R.S32.HI R6, RZ, 0x1f, R4 ;  /* 0x0000001fff067819 */ /* 0x000fe40000011404 */
[----:B------:R-:W-:Y:S02]  /*00d0*/  LEA.HI R3, R3, R0, RZ, 0x18 ;  /* 0x0000000003037211 */ /* 0x000fe400078fc0ff */
[----:B------:R-:W-:-:S02]  /*00e0*/  SHF.R.S32.HI R4, RZ, 0x8, R2 ;  /* 0x00000008ff047819 */ /* 0x000fc40000011402 */
[----:B------:R-:W-:Y:S02]  /*00f0*/  SHF.R.S32.HI R7, RZ, 0x1f, R2 ;  /* 0x0000001fff077819 */ /* 0x000fe40000011402 */
[----:B------:R-:W-:Y:S02]  /*0100*/  LEA.HI R6, R6, R5, RZ, 0xd ;  /* 0x0000000506067211 */ /* 0x000fe400078f68ff */
[----:B------:R-:W-:Y:S02]  /*0110*/  LOP3.LUT R8, R3, 0xff000000, RZ, 0xc0, !PT ;  /* 0xff00000003087812 */ /* 0x000fe400078ec0ff */
[----:B------:R-:W-:Y:S02]  /*0120*/  LOP3.LUT R3, R2, 0xffffff00, RZ, 0xc0, !PT ;  /* 0xffffff0002037812 */ /* 0x000fe400078ec0ff */
[----:B------:R-:W-:Y:S02]  /*0130*/  LEA.HI R7, R7, R4, RZ, 0x3 ;  /* 0x0000000407077211 */ /* 0x000fe400078f18ff */
[----:B------:R-:W-:-:S02]  /*0140*/  LOP3.LUT R6, R6, 0xffe000, RZ, 0xc0, !PT ;  /* 0x00ffe00006067812 */ /* 0x000fc400078ec0ff */
[----:B------:R-:W-:Y:S02]  /*0150*/  IADD3 R3, R8, R0, -R3 ;  /* 0x0000000008037210 */ /* 0x000fe40007ffe803 */
[----:B------:R-:W-:Y:S01]  /*0160*/  LOP3.LUT R7, R7, 0x7f8, RZ, 0xc0, !PT ;  /* 0x000007f807077812 */ /* 0x000fe200078ec0ff */
[----:B------:R-:W-:Y:S02]  /*0170*/  IMAD.IADD R6, R5, 0x1, -R6 ;  /* 0x0000000105067824 */ /* 0x000fe400078e0a06 */
[----:B------:R-:W-:Y:S02]  /*0180*/  IMAD.MOV.U32 R5, RZ, RZ, 0x2 ;  /* 0x00000002ff057424 */ /* 0x000fe400078e00ff */
[----:B------:R-:W-:Y:S02]  /*0190*/  IMAD.IADD R7, R4, 0x1, -R7 ;  /* 0x0000000104077824 */ /* 0x000fe400078e0a07 */
[----:B------:R-:W-:-:S04]  /*01a0*/  IMAD R6, R6, 0x100, R3 ;  /* 0x0000010006067824 */ /* 0x000fc800078e0203 */
[----:B------:R-:W-:-:S04]  /*01b0*/  IMAD R2, R7, 0x200000, R6 ;  /* 0x0020000007027824 */ /* 0x000fc800078e0206 */
[----:B------:R-:W-:-:S06]  /*01c0*/  IMAD.WIDE R2, R2, R5, c[0x0][0x160] ;  /* 0x0000580002027625 */ /* 0x000fcc00078e0205 */
[----:B------:R-:W2:Y:S02]  /*01d0*/  LDG.E R2, [R2.64] ;  /* 0x0000000402027981 */ /* 0x000ea4000c1e1900 */
[C---:B--2---:R-:W-:Y:S01]  /*01e0*/  PRMT R4, R2.reuse, 0x7632, R4 ;  /* 0x0000763202047816 */ /* 0x044fe20000000004 */
[----:B------:R-:W-:-:S04]  /*01f0*/  IMAD.U32 R6, R2, 0x10000, RZ ;  /* 0x0001000002067824 */ /* 0x000fc800078e00ff */
[----:B------:R-:W-:Y:S02]  /*0200*/  IMAD.U32 R7, R4, 0x10000, RZ ;  /* 0x0001000004077824 */ /* 0x000fe400078e00ff */
[----:B------:R-:W-:-:S03]  /*0210*/  IMAD.WIDE R4, R0, R5, c[0x0][0x168] ;  /* 0x00005a0000047625 */ /* 0x000fc600078e0205 */
[----:B------:R-:W-:-:S05]  /*0220*/  F2FP.BF16.F32.PACK_AB R7, R7, R6 ;  /* 0x000000060707723e */ /* 0x000fca00000010ff */
[----:B------:R-:W-:Y:S01]  /*0230*/  STG.E [R4.64], R7 ;  /* 0x0000000704007986 */ /* 0x000fe2000c101904 */
[----:B------:R-:W-:Y:S05]  /*0240*/  EXIT ;  /* 0x000000000000794d */ /* 0x000fea0003800000 */
.L_x_0:
[----:B------:R-:W-:-:S00]  /*0250*/  BRA `(.L_x_0) ;  /* 0xfffffff000007947 */ /* 0x000fc0000383ffff */
[----:B------:R-:W-:-:S00]  /*0260*/  NOP ;  /* 0x0000000000007918 */ /* 0x000fc00000000000 */
        /* <DEDUP_REMOVED lines=9> */
.L_x_1:
